//
// Generated by NVIDIA NVVM Compiler
//
// Compiler Build ID: CL-36424714
// Cuda compilation tools, release 13.0, V13.0.88
// Based on NVVM 20.0.0
//

.version 9.0
.target sm_100
.address_size 64

	// .globl	_Z8solutionPKfS0_Pfmmm
// _ZZ8solutionPKfS0_PfmmmE7sharedA has been demoted
// _ZZ8solutionPKfS0_PfmmmE7sharedB has been demoted

.visible .entry _Z8solutionPKfS0_Pfmmm(
	.param .u64 .ptr .align 1 _Z8solutionPKfS0_Pfmmm_param_0,
	.param .u64 .ptr .align 1 _Z8solutionPKfS0_Pfmmm_param_1,
	.param .u64 .ptr .align 1 _Z8solutionPKfS0_Pfmmm_param_2,
	.param .u64 _Z8solutionPKfS0_Pfmmm_param_3,
	.param .u64 _Z8solutionPKfS0_Pfmmm_param_4,
	.param .u64 _Z8solutionPKfS0_Pfmmm_param_5
)
{
	.reg .pred 	%p<12>;
	.reg .b32 	%r<24>;
	.reg .b32 	%f<111>;
	.reg .b64 	%rd<34>;
	// demoted variable
	.shared .align 4 .b8 _ZZ8solutionPKfS0_PfmmmE7sharedA[4096];
	// demoted variable
	.shared .align 4 .b8 _ZZ8solutionPKfS0_PfmmmE7sharedB[4096];
	ld.param.u64 	%rd13, [_Z8solutionPKfS0_Pfmmm_param_0];
	ld.param.u64 	%rd14, [_Z8solutionPKfS0_Pfmmm_param_1];
	ld.param.u64 	%rd16, [_Z8solutionPKfS0_Pfmmm_param_3];
	ld.param.u64 	%rd17, [_Z8solutionPKfS0_Pfmmm_param_4];
	ld.param.u64 	%rd18, [_Z8solutionPKfS0_Pfmmm_param_5];
	mov.u32 	%r13, %ntid.y;
	mov.u32 	%r14, %ctaid.y;
	mov.u32 	%r23, %tid.y;
	mad.lo.s32 	%r2, %r13, %r14, %r23;
	mov.u32 	%r15, %ntid.x;
	mov.u32 	%r16, %ctaid.x;
	mov.u32 	%r22, %tid.x;
	mad.lo.s32 	%r4, %r15, %r16, %r22;
	add.s64 	%rd1, %rd17, 31;
	setp.lt.u64 	%p1, %rd1, 32;
	mov.f32 	%f110, 0f00000000;
	@%p1 bra 	$L__BB0_7;
	cvt.u64.u32 	%rd2, %r2;
	shl.b32 	%r17, %r23, 7;
	mov.u32 	%r18, _ZZ8solutionPKfS0_PfmmmE7sharedA;
	add.s32 	%r5, %r18, %r17;
	shl.b32 	%r19, %r22, 2;
	add.s32 	%r6, %r5, %r19;
	mul.lo.s64 	%rd3, %rd17, %rd2;
	mov.u32 	%r20, _ZZ8solutionPKfS0_PfmmmE7sharedB;
	add.s32 	%r8, %r20, %r19;
	add.s32 	%r7, %r8, %r17;
	shr.u64 	%rd4, %rd1, 5;
	cvta.to.global.u64 	%rd5, %rd13;
	cvta.to.global.u64 	%rd6, %rd14;
	mov.f32 	%f110, 0f00000000;
	mov.b64 	%rd33, 0;
$L__BB0_2:
	setp.le.u64 	%p2, %rd16, %rd2;
	cvt.u64.u32 	%rd8, %r22;
	setp.le.u64 	%p3, %rd17, %rd8;
	mov.f32 	%f108, 0f00000000;
	or.pred  	%p4, %p2, %p3;
	@%p4 bra 	$L__BB0_4;
	add.s64 	%rd20, %rd3, %rd8;
	shl.b64 	%rd21, %rd20, 2;
	add.s64 	%rd22, %rd5, %rd21;
	ld.global.f32 	%f108, [%rd22];
$L__BB0_4:
	cvt.s64.s32 	%rd23, %r4;
	setp.le.u64 	%p5, %rd18, %rd23;
	st.shared.f32 	[%r6], %f108;
	cvt.u64.u32 	%rd9, %r23;
	setp.le.u64 	%p6, %rd17, %rd9;
	mov.f32 	%f109, 0f00000000;
	or.pred  	%p7, %p5, %p6;
	@%p7 bra 	$L__BB0_6;
	cvt.s64.s32 	%rd24, %r4;
	mad.lo.s64 	%rd25, %rd18, %rd9, %rd24;
	shl.b64 	%rd26, %rd25, 2;
	add.s64 	%rd27, %rd6, %rd26;
	ld.global.f32 	%f109, [%rd27];
$L__BB0_6:
	cvt.u32.u64 	%r21, %rd8;
	st.shared.f32 	[%r7], %f109;
	bar.sync 	0;
	ld.shared.f32 	%f12, [%r5];
	ld.shared.f32 	%f13, [%r8];
	fma.rn.f32 	%f14, %f12, %f13, %f110;
	ld.shared.f32 	%f15, [%r5+4];
	ld.shared.f32 	%f16, [%r8+128];
	fma.rn.f32 	%f17, %f15, %f16, %f14;
	ld.shared.f32 	%f18, [%r5+8];
	ld.shared.f32 	%f19, [%r8+256];
	fma.rn.f32 	%f20, %f18, %f19, %f17;
	ld.shared.f32 	%f21, [%r5+12];
	ld.shared.f32 	%f22, [%r8+384];
	fma.rn.f32 	%f23, %f21, %f22, %f20;
	ld.shared.f32 	%f24, [%r5+16];
	ld.shared.f32 	%f25, [%r8+512];
	fma.rn.f32 	%f26, %f24, %f25, %f23;
	ld.shared.f32 	%f27, [%r5+20];
	ld.shared.f32 	%f28, [%r8+640];
	fma.rn.f32 	%f29, %f27, %f28, %f26;
	ld.shared.f32 	%f30, [%r5+24];
	ld.shared.f32 	%f31, [%r8+768];
	fma.rn.f32 	%f32, %f30, %f31, %f29;
	ld.shared.f32 	%f33, [%r5+28];
	ld.shared.f32 	%f34, [%r8+896];
	fma.rn.f32 	%f35, %f33, %f34, %f32;
	ld.shared.f32 	%f36, [%r5+32];
	ld.shared.f32 	%f37, [%r8+1024];
	fma.rn.f32 	%f38, %f36, %f37, %f35;
	ld.shared.f32 	%f39, [%r5+36];
	ld.shared.f32 	%f40, [%r8+1152];
	fma.rn.f32 	%f41, %f39, %f40, %f38;
	ld.shared.f32 	%f42, [%r5+40];
	ld.shared.f32 	%f43, [%r8+1280];
	fma.rn.f32 	%f44, %f42, %f43, %f41;
	ld.shared.f32 	%f45, [%r5+44];
	ld.shared.f32 	%f46, [%r8+1408];
	fma.rn.f32 	%f47, %f45, %f46, %f44;
	ld.shared.f32 	%f48, [%r5+48];
	ld.shared.f32 	%f49, [%r8+1536];
	fma.rn.f32 	%f50, %f48, %f49, %f47;
	ld.shared.f32 	%f51, [%r5+52];
	ld.shared.f32 	%f52, [%r8+1664];
	fma.rn.f32 	%f53, %f51, %f52, %f50;
	ld.shared.f32 	%f54, [%r5+56];
	ld.shared.f32 	%f55, [%r8+1792];
	fma.rn.f32 	%f56, %f54, %f55, %f53;
	ld.shared.f32 	%f57, [%r5+60];
	ld.shared.f32 	%f58, [%r8+1920];
	fma.rn.f32 	%f59, %f57, %f58, %f56;
	ld.shared.f32 	%f60, [%r5+64];
	ld.shared.f32 	%f61, [%r8+2048];
	fma.rn.f32 	%f62, %f60, %f61, %f59;
	ld.shared.f32 	%f63, [%r5+68];
	ld.shared.f32 	%f64, [%r8+2176];
	fma.rn.f32 	%f65, %f63, %f64, %f62;
	ld.shared.f32 	%f66, [%r5+72];
	ld.shared.f32 	%f67, [%r8+2304];
	fma.rn.f32 	%f68, %f66, %f67, %f65;
	ld.shared.f32 	%f69, [%r5+76];
	ld.shared.f32 	%f70, [%r8+2432];
	fma.rn.f32 	%f71, %f69, %f70, %f68;
	ld.shared.f32 	%f72, [%r5+80];
	ld.shared.f32 	%f73, [%r8+2560];
	fma.rn.f32 	%f74, %f72, %f73, %f71;
	ld.shared.f32 	%f75, [%r5+84];
	ld.shared.f32 	%f76, [%r8+2688];
	fma.rn.f32 	%f77, %f75, %f76, %f74;
	ld.shared.f32 	%f78, [%r5+88];
	ld.shared.f32 	%f79, [%r8+2816];
	fma.rn.f32 	%f80, %f78, %f79, %f77;
	ld.shared.f32 	%f81, [%r5+92];
	ld.shared.f32 	%f82, [%r8+2944];
	fma.rn.f32 	%f83, %f81, %f82, %f80;
	ld.shared.f32 	%f84, [%r5+96];
	ld.shared.f32 	%f85, [%r8+3072];
	fma.rn.f32 	%f86, %f84, %f85, %f83;
	ld.shared.f32 	%f87, [%r5+100];
	ld.shared.f32 	%f88, [%r8+3200];
	fma.rn.f32 	%f89, %f87, %f88, %f86;
	ld.shared.f32 	%f90, [%r5+104];
	ld.shared.f32 	%f91, [%r8+3328];
	fma.rn.f32 	%f92, %f90, %f91, %f89;
	ld.shared.f32 	%f93, [%r5+108];
	ld.shared.f32 	%f94, [%r8+3456];
	fma.rn.f32 	%f95, %f93, %f94, %f92;
	ld.shared.f32 	%f96, [%r5+112];
	ld.shared.f32 	%f97, [%r8+3584];
	fma.rn.f32 	%f98, %f96, %f97, %f95;
	ld.shared.f32 	%f99, [%r5+116];
	ld.shared.f32 	%f100, [%r8+3712];
	fma.rn.f32 	%f101, %f99, %f100, %f98;
	ld.shared.f32 	%f102, [%r5+120];
	ld.shared.f32 	%f103, [%r8+3840];
	fma.rn.f32 	%f104, %f102, %f103, %f101;
	ld.shared.f32 	%f105, [%r5+124];
	ld.shared.f32 	%f106, [%r8+3968];
	fma.rn.f32 	%f110, %f105, %f106, %f104;
	bar.sync 	0;
	add.s64 	%rd33, %rd33, 1;
	add.s32 	%r23, %r23, 32;
	add.s32 	%r22, %r21, 32;
	setp.gt.u64 	%p8, %rd4, %rd33;
	@%p8 bra 	$L__BB0_2;
$L__BB0_7:
	cvt.u64.u32 	%rd11, %r2;
	setp.le.u64 	%p9, %rd16, %rd11;
	cvt.s64.s32 	%rd12, %r4;
	setp.le.u64 	%p10, %rd18, %rd12;
	or.pred  	%p11, %p9, %p10;
	@%p11 bra 	$L__BB0_9;
	ld.param.u64 	%rd32, [_Z8solutionPKfS0_Pfmmm_param_2];
	mad.lo.s64 	%rd28, %rd18, %rd11, %rd12;
	cvta.to.global.u64 	%rd29, %rd32;
	shl.b64 	%rd30, %rd28, 2;
	add.s64 	%rd31, %rd29, %rd30;
	st.global.f32 	[%rd31], %f110;
$L__BB0_9:
	ret;

}


// ===== COMPILED SASS (sm_100) =====

	.target	sm_100

	.elftype	@"ET_EXEC"


//--------------------- .note.nv.tkinfo           --------------------------
	.section	.note.nv.tkinfo,"",@"SHT_NOTE"
	.sectionflags	@"SHF_NOTE_NV_TKINFO"
	.tkinfo
        /*0018*/ 	.word	0x00000002
        /*0030*/ 	.string	""
        /*0030*/ 	.string	"ptxas"
        /*0030*/ 	.string	"Cuda compilation tools, release 13.0, V13.0.88"
        /*0030*/ 	.string	"Build cuda_13.0.r13.0/compiler.36424714_0"
        /*0030*/ 	.string	"-arch sm_100 -m 64 "



//--------------------- .note.nv.cuinfo           --------------------------
	.section	.note.nv.cuinfo,"",@"SHT_NOTE"
	.sectionflags	@"SHF_NOTE_NV_CUINFO"
        /*0018*/ 	.short	0x0002
        /*001a*/ 	.short	0x0064
        /*001c*/ 	.short	0x0082
	.zero		2


//--------------------- .nv.info                  --------------------------
	.section	.nv.info,"",@"SHT_CUDA_INFO"
	.align	4


	//----- nvinfo : EIATTR_REGCOUNT
	.align		4
        /*0000*/ 	.byte	0x04, 0x2f
        /*0002*/ 	.short	(.L_1 - .L_0)
	.align		4
.L_0:
        /*0004*/ 	.word	index@(_Z8solutionPKfS0_Pfmmm)
        /*0008*/ 	.word	0x00000020


	//----- nvinfo : EIATTR_FRAME_SIZE
	.align		4
.L_1:
        /*000c*/ 	.byte	0x04, 0x11
        /*000e*/ 	.short	(.L_3 - .L_2)
	.align		4
.L_2:
        /*0010*/ 	.word	index@(_Z8solutionPKfS0_Pfmmm)
        /*0014*/ 	.word	0x00000000


	//----- nvinfo : EIATTR_MIN_STACK_SIZE
	.align		4
.L_3:
        /*0018*/ 	.byte	0x04, 0x12
        /*001a*/ 	.short	(.L_5 - .L_4)
	.align		4
.L_4:
        /*001c*/ 	.word	index@(_Z8solutionPKfS0_Pfmmm)
        /*0020*/ 	.word	0x00000000
.L_5:


//--------------------- .nv.compat                --------------------------
	.section	.nv.compat,"",@"SHT_CUDA_COMPAT_INFO"
	.align	4
        /*0000*/ 	.byte	0x02, 0x09, 0x00, 0x00, 0x02, 0x02, 0x01, 0x00, 0x02, 0x05, 0x05, 0x00, 0x03, 0x07, 0x01, 0x01
        /*0010*/ 	.byte	0x02, 0x03, 0x00, 0x00, 0x02, 0x06, 0x01, 0x00, 0x04, 0x0b, 0x08, 0x00, 0x09, 0x00, 0x00, 0x00
        /*0020*/ 	.byte	0x00, 0x00, 0x00, 0x00


//--------------------- .nv.info._Z8solutionPKfS0_Pfmmm --------------------------
	.section	.nv.info._Z8solutionPKfS0_Pfmmm,"",@"SHT_CUDA_INFO"
	.sectionflags	@""
	.align	4


	//----- nvinfo : EIATTR_CUDA_API_VERSION
	.align		4
        /*0000*/ 	.byte	0x04, 0x37
        /*0002*/ 	.short	(.L_7 - .L_6)
.L_6:
        /*0004*/ 	.word	0x00000082


	//----- nvinfo : EIATTR_KPARAM_INFO
	.align		4
.L_7:
        /*0008*/ 	.byte	0x04, 0x17
        /*000a*/ 	.short	(.L_9 - .L_8)
.L_8:
        /*000c*/ 	.word	0x00000000
        /*0010*/ 	.short	0x0005
        /*0012*/ 	.short	0x0028
        /*0014*/ 	.byte	0x00, 0xf0, 0x21, 0x00


	//----- nvinfo : EIATTR_KPARAM_INFO
	.align		4
.L_9:
        /*0018*/ 	.byte	0x04, 0x17
        /*001a*/ 	.short	(.L_11 - .L_10)
.L_10:
        /*001c*/ 	.word	0x00000000
        /*0020*/ 	.short	0x0004
        /*0022*/ 	.short	0x0020
        /*0024*/ 	.byte	0x00, 0xf0, 0x21, 0x00


	//----- nvinfo : EIATTR_KPARAM_INFO
	.align		4
.L_11:
        /*0028*/ 	.byte	0x04, 0x17
        /*002a*/ 	.short	(.L_13 - .L_12)
.L_12:
        /*002c*/ 	.word	0x00000000
        /*0030*/ 	.short	0x0003
        /*0032*/ 	.short	0x0018
        /*0034*/ 	.byte	0x00, 0xf0, 0x21, 0x00


	//----- nvinfo : EIATTR_KPARAM_INFO
	.align		4
.L_13:
        /*0038*/ 	.byte	0x04, 0x17
        /*003a*/ 	.short	(.L_15 - .L_14)
.L_14:
        /*003c*/ 	.word	0x00000000
        /*0040*/ 	.short	0x0002
        /*0042*/ 	.short	0x0010
        /*0044*/ 	.byte	0x00, 0xf5, 0x21, 0x00


	//----- nvinfo : EIATTR_KPARAM_INFO
	.align		4
.L_15:
        /*0048*/ 	.byte	0x04, 0x17
        /*004a*/ 	.short	(.L_17 - .L_16)
.L_16:
        /*004c*/ 	.word	0x00000000
        /*0050*/ 	.short	0x0001
        /*0052*/ 	.short	0x0008
        /*0054*/ 	.byte	0x00, 0xf5, 0x21, 0x00


	//----- nvinfo : EIATTR_KPARAM_INFO
	.align		4
.L_17:
        /*0058*/ 	.byte	0x04, 0x17
        /*005a*/ 	.short	(.L_19 - .L_18)
.L_18:
        /*005c*/ 	.word	0x00000000
        /*0060*/ 	.short	0x0000
        /*0062*/ 	.short	0x0000
        /*0064*/ 	.byte	0x00, 0xf5, 0x21, 0x00


	//----- nvinfo : EIATTR_SPARSE_MMA_MASK
	.align		4
.L_19:
        /*0068*/ 	.byte	0x03, 0x50
        /*006a*/ 	.short	0x0000


	//----- nvinfo : EIATTR_MAXREG_COUNT
	.align		4
        /*006c*/ 	.byte	0x03, 0x1b
        /*006e*/ 	.short	0x00ff


	//----- nvinfo : EIATTR_NUM_BARRIERS
	.align		4
        /*0070*/ 	.byte	0x02, 0x4c
        /*0072*/ 	.byte	0x01
	.zero		1


	//----- nvinfo : EIATTR_MERCURY_ISA_VERSION
	.align		4
        /*0074*/ 	.byte	0x03, 0x5f
        /*0076*/ 	.short	0x0101


	//----- nvinfo : EIATTR_VRC_CTA_INIT_COUNT
	.align		4
        /*0078*/ 	.byte	0x02, 0x4a
	.zero		1
	.zero		1


	//----- nvinfo : EIATTR_EXIT_INSTR_OFFSETS
	.align		4
        /*007c*/ 	.byte	0x04, 0x1c
        /*007e*/ 	.short	(.L_21 - .L_20)


	//   ....[0]....
.L_20:
        /*0080*/ 	.word	0x00000950


	//   ....[1]....
        /*0084*/ 	.word	0x000009d0


	//----- nvinfo : EIATTR_CBANK_PARAM_SIZE
	.align		4
.L_21:
        /*0088*/ 	.byte	0x03, 0x19
        /*008a*/ 	.short	0x0030


	//----- nvinfo : EIATTR_PARAM_CBANK
	.align		4
        /*008c*/ 	.byte	0x04, 0x0a
        /*008e*/ 	.short	(.L_23 - .L_22)
	.align		4
.L_22:
        /*0090*/ 	.word	index@(.nv.constant0._Z8solutionPKfS0_Pfmmm)
        /*0094*/ 	.short	0x0380
        /*0096*/ 	.short	0x0030


	//----- nvinfo : EIATTR_SW_WAR
	.align		4
.L_23:
        /*0098*/ 	.byte	0x04, 0x36
        /*009a*/ 	.short	(.L_25 - .L_24)
.L_24:
        /*009c*/ 	.word	0x00000008
.L_25:


//--------------------- .nv.callgraph             --------------------------
	.section	.nv.callgraph,"",@"SHT_CUDA_CALLGRAPH"
	.align	4
	.sectionentsize	8
	.align		4
        /*0000*/ 	.word	0x00000000
	.align		4
        /*0004*/ 	.word	0xffffffff
	.align		4
        /*0008*/ 	.word	0x00000000
	.align		4
        /*000c*/ 	.word	0xfffffffe
	.align		4
        /*0010*/ 	.word	0x00000000
	.align		4
        /*0014*/ 	.word	0xfffffffd
	.align		4
        /*0018*/ 	.word	0x00000000
	.align		4
        /*001c*/ 	.word	0xfffffffc


//--------------------- .text._Z8solutionPKfS0_Pfmmm --------------------------
	.section	.text._Z8solutionPKfS0_Pfmmm,"ax",@progbits
	.align	128
        .global         _Z8solutionPKfS0_Pfmmm
        .type           _Z8solutionPKfS0_Pfmmm,@function
        .size           _Z8solutionPKfS0_Pfmmm,(.L_x_3 - _Z8solutionPKfS0_Pfmmm)
        .other          _Z8solutionPKfS0_Pfmmm,@"STO_CUDA_ENTRY STV_DEFAULT"
_Z8solutionPKfS0_Pfmmm:
.text._Z8solutionPKfS0_Pfmmm:
[----:B------:R-:W-:Y:S01]  /*0000*/  LDC R1, c[0x0][0x37c] ;  /* 0x0000df00ff017b82 */ /* 0x000fe20000000800 */
[----:B------:R-:W0:Y:S01]  /*0010*/  LDCU.64 UR4, c[0x0][0x3a0] ;  /* 0x00007400ff0477ac */ /* 0x000e220008000a00 */
[----:B------:R-:W1:Y:S01]  /*0020*/  S2R R18, SR_CTAID.Y ;  /* 0x0000000000127919 */ /* 0x000e620000002600 */
[----:B------:R-:W-:Y:S01]  /*0030*/  HFMA2 R13, -RZ, RZ, 0, 0 ;  /* 0x00000000ff0d7431 */ /* 0x000fe200000001ff */
[----:B------:R-:W1:Y:S01]  /*0040*/  LDCU UR6, c[0x0][0x364] ;  /* 0x00006c80ff0677ac */ /* 0x000e620008000800 */
[----:B------:R-:W1:Y:S01]  /*0050*/  S2R R19, SR_TID.Y ;  /* 0x0000000000137919 */ /* 0x000e620000002200 */
[----:B------:R-:W2:Y:S01]  /*0060*/  LDCU UR9, c[0x0][0x360] ;  /* 0x00006c00ff0977ac */ /* 0x000ea20008000800 */
[----:B------:R-:W2:Y:S01]  /*0070*/  S2R R20, SR_CTAID.X ;  /* 0x0000000000147919 */ /* 0x000ea20000002500 */
[----:B------:R-:W3:Y:S01]  /*0080*/  LDCU.64 UR18, c[0x0][0x3a8] ;  /* 0x00007500ff1277ac */ /* 0x000ee20008000a00 */
[----:B------:R-:W2:Y:S01]  /*0090*/  S2R R17, SR_TID.X ;  /* 0x0000000000117919 */ /* 0x000ea20000002100 */
[----:B------:R-:W4:Y:S01]  /*00a0*/  LDCU.64 UR10, c[0x0][0x358] ;  /* 0x00006b00ff0a77ac */ /* 0x000f220008000a00 */
[----:B0-----:R-:W-:-:S04]  /*00b0*/  UIADD3 UR7, UP0, UPT, UR4, 0x1f, URZ ;  /* 0x0000001f04077890 */ /* 0x001fc8000ff1e0ff */
[----:B------:R-:W-:Y:S02]  /*00c0*/  UIADD3.X UR8, UPT, UPT, URZ, UR5, URZ, UP0, !UPT ;  /* 0x00000005ff087290 */ /* 0x000fe400087fe4ff */
[----:B------:R-:W-:-:S04]  /*00d0*/  UISETP.GE.U32.AND UP0, UPT, UR7, 0x20, UPT ;  /* 0x000000200700788c */ /* 0x000fc8000bf06070 */
[----:B------:R-:W-:Y:S01]  /*00e0*/  UISETP.GE.U32.AND.EX UP0, UPT, UR8, URZ, UPT, UP0 ;  /* 0x000000ff0800728c */ /* 0x000fe2000bf06100 */
[----:B-1----:R-:W-:Y:S02]  /*00f0*/  IMAD R18, R18, UR6, R19 ;  /* 0x0000000612127c24 */ /* 0x002fe4000f8e0213 */
[----:B--2---:R-:W-:-:S06]  /*0100*/  IMAD R20, R20, UR9, R17 ;  /* 0x0000000914147c24 */ /* 0x004fcc000f8e0211 */
[----:B---34-:R-:W-:Y:S05]  /*0110*/  BRA.U !UP0, `(.L_x_0) ;  /* 0x0000000508f47547 */ /* 0x018fea000b800000 */
[----:B------:R-:W0:Y:S01]  /*0120*/  S2UR UR6, SR_CgaCtaId ;  /* 0x00000000000679c3 */ /* 0x000e220000008800 */
[----:B------:R-:W-:Y:S01]  /*0130*/  UMOV UR4, 0x400 ;  /* 0x0000040000047882 */ /* 0x000fe20000000000 */
[----:B------:R-:W-:Y:S01]  /*0140*/  MOV R13, RZ ;  /* 0x000000ff000d7202 */ /* 0x000fe20000000f00 */
[----:B------:R-:W-:Y:S01]  /*0150*/  UIADD3 UR5, UPT, UPT, UR4, 0x1000, URZ ;  /* 0x0000100004057890 */ /* 0x000fe2000fffe0ff */
[----:B------:R-:W1:Y:S01]  /*0160*/  LDCU.64 UR16, c[0x0][0x3a0] ;  /* 0x00007400ff1077ac */ /* 0x000e620008000a00 */
[----:B------:R-:W2:Y:S01]  /*0170*/  LDCU.64 UR12, c[0x0][0x398] ;  /* 0x00007300ff0c77ac */ /* 0x000ea20008000a00 */
[----:B------:R-:W3:Y:S01]  /*0180*/  LDCU.64 UR14, c[0x0][0x3a8] ;  /* 0x00007500ff0e77ac */ /* 0x000ee20008000a00 */
[----:B0-----:R-:W-:Y:S02]  /*0190*/  ULEA UR4, UR6, UR4, 0x18 ;  /* 0x0000000406047291 */ /* 0x001fe4000f8ec0ff */
[----:B------:R-:W-:Y:S02]  /*01a0*/  ULEA UR5, UR6, UR5, 0x18 ;  /* 0x0000000506057291 */ /* 0x000fe4000f8ec0ff */
[----:B------:R-:W-:-:S02]  /*01b0*/  USHF.R.U64 UR6, UR7, 0x5, UR8 ;  /* 0x0000000507067899 */ /* 0x000fc40008001208 */
[----:B------:R-:W-:Y:S01]  /*01c0*/  LEA R16, R19, UR4, 0x7 ;  /* 0x0000000413107c11 */ /* 0x000fe2000f8e38ff */
[----:B------:R-:W-:Y:S01]  /*01d0*/  USHF.R.U32.HI UR7, URZ, 0x5, UR8 ;  /* 0x00000005ff077899 */ /* 0x000fe20008011608 */
[C---:B------:R-:W-:Y:S01]  /*01e0*/  LEA R2, R17.reuse, UR5, 0x2 ;  /* 0x0000000511027c11 */ /* 0x040fe2000f8e10ff */
[----:B------:R-:W-:Y:S01]  /*01f0*/  UMOV UR4, URZ ;  /* 0x000000ff00047c82 */ /* 0x000fe20008000000 */
[----:B------:R-:W-:Y:S01]  /*0200*/  LEA R3, R17, R16, 0x2 ;  /* 0x0000001011037211 */ /* 0x000fe200078e10ff */
[----:B------:R-:W-:Y:S01]  /*0210*/  UMOV UR5, URZ ;  /* 0x000000ff00057c82 */ /* 0x000fe20008000000 */
[----:B-123--:R-:W-:-:S07]  /*0220*/  LEA R0, R19, R2, 0x7 ;  /* 0x0000000213007211 */ /* 0x00efce00078e38ff */
.L_x_1:
[----:B------:R-:W-:Y:S01]  /*0230*/  ISETP.GE.U32.AND P2, PT, R17, UR16, PT ;  /* 0x0000001011007c0c */ /* 0x000fe2000bf46070 */
[----:B------:R-:W-:Y:S01]  /*0240*/  HFMA2 R12, -RZ, RZ, 0, 0 ;  /* 0x00000000ff0c7431 */ /* 0x000fe200000001ff */
[----:B------:R-:W-:Y:S02]  /*0250*/  ISETP.GE.U32.AND P3, PT, R19, UR16, PT ;  /* 0x0000001013007c0c */ /* 0x000fe4000bf66070 */
[----:B------:R-:W-:Y:S02]  /*0260*/  ISETP.GE.U32.AND P0, PT, R18, UR12, PT ;  /* 0x0000000c12007c0c */ /* 0x000fe4000bf06070 */
[----:B------:R-:W-:Y:S02]  /*0270*/  ISETP.GE.U32.AND.EX P2, PT, RZ, UR17, PT, P2 ;  /* 0x00000011ff007c0c */ /* 0x000fe4000bf46120 */
[----:B------:R-:W-:Y:S02]  /*0280*/  ISETP.GE.U32.AND P1, PT, R20, UR14, PT ;  /* 0x0000000e14007c0c */ /* 0x000fe4000bf26070 */
[----:B------:R-:W-:-:S02]  /*0290*/  SHF.R.S32.HI R21, RZ, 0x1f, R20 ;  /* 0x0000001fff157819 */ /* 0x000fc40000011414 */
[----:B------:R-:W-:Y:S02]  /*02a0*/  ISETP.GE.U32.AND.EX P3, PT, RZ, UR17, PT, P3 ;  /* 0x00000011ff007c0c */ /* 0x000fe4000bf66130 */
[----:B------:R-:W-:Y:S02]  /*02b0*/  ISETP.GE.U32.OR.EX P0, PT, RZ, UR13, P2, P0 ;  /* 0x0000000dff007c0c */ /* 0x000fe40009706500 */
[----:B------:R-:W-:-:S11]  /*02c0*/  ISETP.GE.U32.OR.EX P1, PT, R21, UR15, P3, P1 ;  /* 0x0000000f15007c0c */ /* 0x000fd60009f26510 */
[----:B------:R-:W0:Y:S01]  /*02d0*/  @!P0 LDC.64 R6, c[0x0][0x380] ;  /* 0x0000e000ff068b82 */ /* 0x000e220000000a00 */
[----:B------:R-:W-:Y:S02]  /*02e0*/  @!P0 MOV R8, R17 ;  /* 0x0000001100088202 */ /* 0x000fe40000000f00 */
[----:B------:R-:W-:-:S05]  /*02f0*/  @!P0 MOV R9, RZ ;  /* 0x000000ff00098202 */ /* 0x000fca0000000f00 */
[----:B------:R-:W1:Y:S01]  /*0300*/  @!P1 LDC.64 R4, c[0x0][0x388] ;  /* 0x0000e200ff049b82 */ /* 0x000e620000000a00 */
[----:B------:R-:W-:-:S04]  /*0310*/  @!P0 IMAD.WIDE.U32 R22, R18, UR16, R8 ;  /* 0x0000001012168c25 */ /* 0x000fc8000f8e0008 */
[----:B------:R-:W-:-:S04]  /*0320*/  @!P1 IMAD.WIDE.U32 R8, R19, UR14, R20 ;  /* 0x0000000e13089c25 */ /* 0x000fc8000f8e0014 */
[----:B------:R-:W-:Y:S01]  /*0330*/  @!P0 IMAD R11, R18, UR17, R23 ;  /* 0x00000011120b8c24 */ /* 0x000fe2000f8e0217 */
[----:B------:R-:W-:Y:S01]  /*0340*/  MOV R23, RZ ;  /* 0x000000ff00177202 */ /* 0x000fe20000000f00 */
[----:B------:R-:W-:Y:S01]  /*0350*/  @!P1 IMAD R9, R19, UR15, R9 ;  /* 0x0000000f13099c24 */ /* 0x000fe2000f8e0209 */
[----:B0-----:R-:W-:-:S04]  /*0360*/  @!P0 LEA R10, P2, R22, R6, 0x2 ;  /* 0x00000006160a8211 */ /* 0x001fc800078410ff */
[----:B------:R-:W-:Y:S02]  /*0370*/  @!P0 LEA.HI.X R11, R22, R7, R11, 0x2, P2 ;  /* 0x00000007160b8211 */ /* 0x000fe400010f140b */
[----:B-1----:R-:W-:-:S03]  /*0380*/  @!P1 LEA R14, P3, R8, R4, 0x2 ;  /* 0x00000004080e9211 */ /* 0x002fc600078610ff */
[----:B------:R-:W2:Y:S01]  /*0390*/  @!P0 LDG.E R12, desc[UR10][R10.64] ;  /* 0x0000000a0a0c8981 */ /* 0x000ea2000c1e1900 */
[----:B------:R-:W-:-:S05]  /*03a0*/  @!P1 LEA.HI.X R15, R8, R5, R9, 0x2, P3 ;  /* 0x00000005080f9211 */ /* 0x000fca00018f1409 */
[----:B------:R-:W3:Y:S01]  /*03b0*/  @!P1 LDG.E R23, desc[UR10][R14.64] ;  /* 0x0000000a0e179981 */ /* 0x000ee2000c1e1900 */
[----:B------:R-:W-:-:S04]  /*03c0*/  UIADD3 UR4, UP0, UPT, UR4, 0x1, URZ ;  /* 0x0000000104047890 */ /* 0x000fc8000ff1e0ff */
[----:B------:R-:W-:Y:S02]  /*03d0*/  UIADD3.X UR5, UPT, UPT, URZ, UR5, URZ, UP0, !UPT ;  /* 0x00000005ff057290 */ /* 0x000fe400087fe4ff */
[----:B------:R-:W-:-:S04]  /*03e0*/  UISETP.GT.U32.AND UP0, UPT, UR6, UR4, UPT ;  /* 0x000000040600728c */ /* 0x000fc8000bf04070 */
[----:B------:R-:W-:Y:S01]  /*03f0*/  UISETP.GT.U32.AND.EX UP0, UPT, UR7, UR5, UPT, UP0 ;  /* 0x000000050700728c */ /* 0x000fe2000bf04100 */
[----:B------:R-:W-:Y:S02]  /*0400*/  IADD3 R17, PT, PT, R17, 0x20, RZ ;  /* 0x0000002011117810 */ /* 0x000fe40007ffe0ff */
[----:B------:R-:W-:Y:S01]  /*0410*/  IADD3 R19, PT, PT, R19, 0x20, RZ ;  /* 0x0000002013137810 */ /* 0x000fe20007ffe0ff */
[----:B--2---:R-:W-:Y:S04]  /*0420*/  STS [R3], R12 ;  /* 0x0000000c03007388 */ /* 0x004fe80000000800 */
[----:B---3--:R-:W-:Y:S01]  /*0430*/  STS [R0], R23 ;  /* 0x0000001700007388 */ /* 0x008fe20000000800 */
[----:B------:R-:W-:Y:S06]  /*0440*/  BAR.SYNC.DEFER_BLOCKING 0x0 ;  /* 0x0000000000007b1d */ /* 0x000fec0000010000 */
[----:B------:R-:W-:Y:S04]  /*0450*/  LDS R22, [R2] ;  /* 0x0000000002167984 */ /* 0x000fe80000000800 */
[----:B------:R-:W0:Y:S04]  /*0460*/  LDS.128 R4, [R16] ;  /* 0x0000000010047984 */ /* 0x000e280000000c00 */
[----:B------:R-:W1:Y:S04]  /*0470*/  LDS R29, [R2+0x80] ;  /* 0x00008000021d7984 */ /* 0x000e680000000800 */
[----:B------:R-:W2:Y:S04]  /*0480*/  LDS R28, [R2+0x100] ;  /* 0x00010000021c7984 */ /* 0x000ea80000000800 */
[----:B------:R-:W3:Y:S04]  /*0490*/  LDS R26, [R2+0x180] ;  /* 0x00018000021a7984 */ /* 0x000ee80000000800 */
[----:B------:R-:W-:Y:S04]  /*04a0*/  LDS R27, [R2+0x200] ;  /* 0x00020000021b7984 */ /* 0x000fe80000000800 */
[----:B------:R-:W4:Y:S04]  /*04b0*/  LDS.128 R8, [R16+0x10] ;  /* 0x0000100010087984 */ /* 0x000f280000000c00 */
[----:B------:R-:W5:Y:S04]  /*04c0*/  LDS R24, [R2+0x280] ;  /* 0x0002800002187984 */ /* 0x000f680000000800 */
[----:B------:R-:W5:Y:S04]  /*04d0*/  LDS R25, [R2+0x300] ;  /* 0x0003000002197984 */ /* 0x000f680000000800 */
[----:B------:R-:W-:Y:S01]  /*04e0*/  LDS R23, [R2+0x400] ;  /* 0x0004000002177984 */ /* 0x000fe20000000800 */
[----:B0-----:R-:W-:-:S03]  /*04f0*/  FFMA R4, R4, R22, R13 ;  /* 0x0000001604047223 */ /* 0x001fc6000000000d */
[----:B------:R-:W0:Y:S01]  /*0500*/  LDS R22, [R2+0x380] ;  /* 0x0003800002167984 */ /* 0x000e220000000800 */
[----:B-1----:R-:W-:-:S03]  /*0510*/  FFMA R5, R29, R5, R4 ;  /* 0x000000051d057223 */ /* 0x002fc60000000004 */
[----:B------:R-:W1:Y:S01]  /*0520*/  LDS.128 R12, [R16+0x20] ;  /* 0x00002000100c7984 */ /* 0x000e620000000c00 */
[----:B--2---:R-:W-:-:S03]  /*0530*/  FFMA R5, R28, R6, R5 ;  /* 0x000000061c057223 */ /* 0x004fc60000000005 */
[----:B------:R-:W2:Y:S01]  /*0540*/  LDS R28, [R2+0x480] ;  /* 0x00048000021c7984 */ /* 0x000ea20000000800 */
[----:B---3--:R-:W-:-:S03]  /*0550*/  FFMA R5, R26, R7, R5 ;  /* 0x000000071a057223 */ /* 0x008fc60000000005 */
[----:B------:R-:W3:Y:S04]  /*0560*/  LDS R29, [R2+0x500] ;  /* 0x00050000021d7984 */ /* 0x000ee80000000800 */
[----:B------:R-:W3:Y:S01]  /*0570*/  LDS R26, [R2+0x580] ;  /* 0x00058000021a7984 */ /* 0x000ee20000000800 */
[----:B----4-:R-:W-:-:S03]  /*0580*/  FFMA R5, R8, R27, R5 ;  /* 0x0000001b08057223 */ /* 0x010fc60000000005 */
[----:B------:R-:W-:Y:S01]  /*0590*/  LDS R27, [R2+0x600] ;  /* 0x00060000021b7984 */ /* 0x000fe20000000800 */
[----:B-----5:R-:W-:-:S03]  /*05a0*/  FFMA R24, R24, R9, R5 ;  /* 0x0000000918187223 */ /* 0x020fc60000000005 */
[----:B------:R-:W4:Y:S01]  /*05b0*/  LDS.128 R4, [R16+0x30] ;  /* 0x0000300010047984 */ /* 0x000f220000000c00 */
[----:B------:R-:W-:-:S03]  /*05c0*/  FFMA R9, R25, R10, R24 ;  /* 0x0000000a19097223 */ /* 0x000fc60000000018 */
[----:B------:R-:W5:Y:S04]  /*05d0*/  LDS R24, [R2+0x680] ;  /* 0x0006800002187984 */ /* 0x000f680000000800 */
[----:B------:R-:W5:Y:S01]  /*05e0*/  LDS R25, [R2+0x700] ;  /* 0x0007000002197984 */ /* 0x000f620000000800 */
[----:B0-----:R-:W-:-:S03]  /*05f0*/  FFMA R9, R22, R11, R9 ;  /* 0x0000000b16097223 */ /* 0x001fc60000000009 */
[----:B------:R-:W0:Y:S01]  /*0600*/  LDS R22, [R2+0x780] ;  /* 0x0007800002167984 */ /* 0x000e220000000800 */
[----:B-1----:R-:W-:-:S03]  /*0610*/  FFMA R9, R12, R23, R9 ;  /* 0x000000170c097223 */ /* 0x002fc60000000009 */
[----:B------:R-:W-:Y:S01]  /*0620*/  LDS R23, [R2+0x800] ;  /* 0x0008000002177984 */ /* 0x000fe20000000800 */
[----:B--2---:R-:W-:-:S03]  /*0630*/  FFMA R28, R28, R13, R9 ;  /* 0x0000000d1c1c7223 */ /* 0x004fc60000000009 */
[----:B------:R-:W1:Y:S01]  /*0640*/  LDS.128 R8, [R16+0x40] ;  /* 0x0000400010087984 */ /* 0x000e620000000c00 */
[----:B---3--:R-:W-:-:S03]  /*0650*/  FFMA R29, R29, R14, R28 ;  /* 0x0000000e1d1d7223 */ /* 0x008fc6000000001c */
[----:B------:R-:W2:Y:S01]  /*0660*/  LDS R28, [R2+0x880] ;  /* 0x00088000021c7984 */ /* 0x000ea20000000800 */
[----:B------:R-:W-:-:S03]  /*0670*/  FFMA R15, R26, R15, R29 ;  /* 0x0000000f1a0f7223 */ /* 0x000fc6000000001d */
[----:B------:R-:W3:Y:S04]  /*0680*/  LDS R29, [R2+0x900] ;  /* 0x00090000021d7984 */ /* 0x000ee80000000800 */
[----:B------:R-:W-:Y:S01]  /*0690*/  LDS R26, [R2+0xa80] ;  /* 0x000a8000021a7984 */ /* 0x000fe20000000800 */
[----:B----4-:R-:W-:-:S03]  /*06a0*/  FFMA R15, R4, R27, R15 ;  /* 0x0000001b040f7223 */ /* 0x010fc6000000000f */
[----:B------:R-:W-:Y:S01]  /*06b0*/  LDS R27, [R2+0xb00] ;  /* 0x000b0000021b7984 */ /* 0x000fe20000000800 */
[----:B-----5:R-:W-:-:S03]  /*06c0*/  FFMA R4, R24, R5, R15 ;  /* 0x0000000518047223 */ /* 0x020fc6000000000f */
[----:B------:R-:W4:Y:S01]  /*06d0*/  LDS R24, [R2+0x980] ;  /* 0x0009800002187984 */ /* 0x000f220000000800 */
[----:B------:R-:W-:-:S03]  /*06e0*/  FFMA R5, R25, R6, R4 ;  /* 0x0000000619057223 */ /* 0x000fc60000000004 */
[----:B------:R-:W-:Y:S04]  /*06f0*/  LDS R25, [R2+0xa00] ;  /* 0x000a000002197984 */ /* 0x000fe80000000800 */
[----:B------:R-:W5:Y:S01]  /*0700*/  LDS.128 R12, [R16+0x50] ;  /* 0x00005000100c7984 */ /* 0x000f620000000c00 */
[----:B0-----:R-:W-:-:S03]  /*0710*/  FFMA R5, R22, R7, R5 ;  /* 0x0000000716057223 */ /* 0x001fc60000000005 */
[----:B------:R-:W0:Y:S01]  /*0720*/  LDS R22, [R2+0xb80] ;  /* 0x000b800002167984 */ /* 0x000e220000000800 */
[----:B-1----:R-:W-:-:S03]  /*0730*/  FFMA R5, R8, R23, R5 ;  /* 0x0000001708057223 */ /* 0x002fc60000000005 */
[----:B------:R-:W-:Y:S01]  /*0740*/  LDS R23, [R2+0xc00] ;  /* 0x000c000002177984 */ /* 0x000fe20000000800 */
[----:B--2---:R-:W-:-:S03]  /*0750*/  FFMA R28, R28, R9, R5 ;  /* 0x000000091c1c7223 */ /* 0x004fc60000000005 */
[----:B------:R-:W1:Y:S01]  /*0760*/  LDS.128 R4, [R16+0x60] ;  /* 0x0000600010047984 */ /* 0x000e620000000c00 */
[----:B---3--:R-:W-:-:S04]  /*0770*/  FFMA R29, R29, R10, R28 ;  /* 0x0000000a1d1d7223 */ /* 0x008fc8000000001c */
[----:B----4-:R-:W-:Y:S02]  /*0780*/  FFMA R11, R24, R11, R29 ;  /* 0x0000000b180b7223 */ /* 0x010fe4000000001d */
[----:B------:R-:W2:Y:S02]  /*0790*/  LDS R24, [R2+0xc80] ;  /* 0x000c800002187984 */ /* 0x000ea40000000800 */
[----:B-----5:R-:W-:Y:S02]  /*07a0*/  FFMA R11, R12, R25, R11 ;  /* 0x000000190c0b7223 */ /* 0x020fe4000000000b */
[----:B------:R-:W3:Y:S04]  /*07b0*/  LDS R25, [R2+0xd00] ;  /* 0x000d000002197984 */ /* 0x000ee80000000800 */
[----:B------:R-:W4:Y:S01]  /*07c0*/  LDS R12, [R2+0xd80] ;  /* 0x000d8000020c7984 */ /* 0x000f220000000800 */
[----:B------:R-:W-:-:S03]  /*07d0*/  FFMA R26, R26, R13, R11 ;  /* 0x0000000d1a1a7223 */ /* 0x000fc6000000000b */
[----:B------:R-:W-:Y:S01]  /*07e0*/  LDS R13, [R2+0xe00] ;  /* 0x000e0000020d7984 */ /* 0x000fe20000000800 */
[----:B------:R-:W-:-:S03]  /*07f0*/  FFMA R27, R27, R14, R26 ;  /* 0x0000000e1b1b7223 */ /* 0x000fc6000000001a */
[----:B------:R-:W5:Y:S01]  /*0800*/  LDS.128 R8, [R16+0x70] ;  /* 0x0000700010087984 */ /* 0x000f620000000c00 */
[----:B0-----:R-:W-:-:S03]  /*0810*/  FFMA R27, R22, R15, R27 ;  /* 0x0000000f161b7223 */ /* 0x001fc6000000001b */
[----:B------:R-:W0:Y:S04]  /*0820*/  LDS R14, [R2+0xe80] ;  /* 0x000e8000020e7984 */ /* 0x000e280000000800 */
[----:B------:R-:W0:Y:S04]  /*0830*/  LDS R15, [R2+0xf00] ;  /* 0x000f0000020f7984 */ /* 0x000e280000000800 */
[----:B------:R-:W0:Y:S01]  /*0840*/  LDS R22, [R2+0xf80] ;  /* 0x000f800002167984 */ /* 0x000e220000000800 */
[----:B-1----:R-:W-:-:S04]  /*0850*/  FFMA R23, R4, R23, R27 ;  /* 0x0000001704177223 */ /* 0x002fc8000000001b */
[----:B--2---:R-:W-:-:S04]  /*0860*/  FFMA R24, R24, R5, R23 ;  /* 0x0000000518187223 */ /* 0x004fc80000000017 */
[----:B---3--:R-:W-:-:S04]  /*0870*/  FFMA R25, R25, R6, R24 ;  /* 0x0000000619197223 */ /* 0x008fc80000000018 */
[----:B----4-:R-:W-:-:S04]  /*0880*/  FFMA R7, R12, R7, R25 ;  /* 0x000000070c077223 */ /* 0x010fc80000000019 */
[----:B-----5:R-:W-:-:S04]  /*0890*/  FFMA R7, R8, R13, R7 ;  /* 0x0000000d08077223 */ /* 0x020fc80000000007 */
[----:B0-----:R-:W-:-:S04]  /*08a0*/  FFMA R14, R14, R9, R7 ;  /* 0x000000090e0e7223 */ /* 0x001fc80000000007 */
[----:B------:R-:W-:-:S04]  /*08b0*/  FFMA R15, R15, R10, R14 ;  /* 0x0000000a0f0f7223 */ /* 0x000fc8000000000e */
[----:B------:R-:W-:Y:S01]  /*08c0*/  FFMA R13, R22, R11, R15 ;  /* 0x0000000b160d7223 */ /* 0x000fe2000000000f */
[----:B------:R-:W-:Y:S06]  /*08d0*/  BAR.SYNC.DEFER_BLOCKING 0x0 ;  /* 0x0000000000007b1d */ /* 0x000fec0000010000 */
[----:B------:R-:W-:Y:S05]  /*08e0*/  BRA.U UP0, `(.L_x_1) ;  /* 0xfffffff900507547 */ /* 0x000fea000b83ffff */
.L_x_0:
[----:B------:R-:W0:Y:S01]  /*08f0*/  LDCU.64 UR4, c[0x0][0x398] ;  /* 0x00007300ff0477ac */ /* 0x000e220008000a00 */
[----:B------:R-:W-:Y:S02]  /*0900*/  ISETP.GE.U32.AND P0, PT, R20, UR18, PT ;  /* 0x0000001214007c0c */ /* 0x000fe4000bf06070 */
[----:B------:R-:W-:-:S04]  /*0910*/  SHF.R.S32.HI R3, RZ, 0x1f, R20 ;  /* 0x0000001fff037819 */ /* 0x000fc80000011414 */
[----:B------:R-:W-:Y:S02]  /*0920*/  ISETP.GE.U32.AND.EX P0, PT, R3, UR19, PT, P0 ;  /* 0x0000001303007c0c */ /* 0x000fe4000bf06100 */
[----:B0-----:R-:W-:-:S04]  /*0930*/  ISETP.GE.U32.AND P1, PT, R18, UR4, PT ;  /* 0x0000000412007c0c */ /* 0x001fc8000bf26070 */
[----:B------:R-:W-:-:S13]  /*0940*/  ISETP.GE.U32.OR.EX P0, PT, RZ, UR5, P0, P1 ;  /* 0x00000005ff007c0c */ /* 0x000fda0008706510 */
[----:B------:R-:W-:Y:S05]  /*0950*/  @P0 EXIT ;  /* 0x000000000000094d */ /* 0x000fea0003800000 */
[----:B------:R-:W0:Y:S01]  /*0960*/  LDCU.64 UR4, c[0x0][0x390] ;  /* 0x00007200ff0477ac */ /* 0x000e220008000a00 */
[----:B------:R-:W-:-:S05]  /*0970*/  MOV R2, R20 ;  /* 0x0000001400027202 */ /* 0x000fca0000000f00 */
[----:B------:R-:W-:-:S04]  /*0980*/  IMAD.WIDE.U32 R2, R18, UR18, R2 ;  /* 0x0000001212027c25 */ /* 0x000fc8000f8e0002 */
[----:B------:R-:W-:Y:S01]  /*0990*/  IMAD R3, R18, UR19, R3 ;  /* 0x0000001312037c24 */ /* 0x000fe2000f8e0203 */
[----:B0-----:R-:W-:-:S04]  /*09a0*/  LEA R4, P0, R2, UR4, 0x2 ;  /* 0x0000000402047c11 */ /* 0x001fc8000f8010ff */
[----:B------:R-:W-:-:S05]  /*09b0*/  LEA.HI.X R5, R2, UR5, R3, 0x2, P0 ;  /* 0x0000000502057c11 */ /* 0x000fca00080f1403 */
[----:B------:R-:W-:Y:S01]  /*09c0*/  STG.E desc[UR10][R4.64], R13 ;  /* 0x0000000d04007986 */ /* 0x000fe2000c10190a */
[----:B------:R-:W-:Y:S05]  /*09d0*/  EXIT ;  /* 0x000000000000794d */ /* 0x000fea0003800000 */
.L_x_2:
[----:B------:R-:W-:-:S00]  /*09e0*/  BRA `(.L_x_2) ;  /* 0xfffffffc00fc7947 */ /* 0x000fc0000383ffff */
[----:B------:R-:W-:-:S00]  /*09f0*/  NOP ;  /* 0x0000000000007918 */ /* 0x000fc00000000000 */
        /* <DEDUP_REMOVED lines=8> */
.L_x_3:


//--------------------- .nv.shared._Z8solutionPKfS0_Pfmmm --------------------------
	.section	.nv.shared._Z8solutionPKfS0_Pfmmm,"aw",@nobits
	.sectionflags	@""
	.align	4
.nv.shared._Z8solutionPKfS0_Pfmmm:
	.zero		9216


//--------------------- .nv.shared.reserved.0     --------------------------
	.section	.nv.shared.reserved.0,"aw",@nobits
	.weak		__nv_reservedSMEM_offset_0_alias
	.size		__nv_reservedSMEM_offset_0_alias, 0, 64
	.other		__nv_reservedSMEM_offset_0_alias,@"STO_CUDA_RESERVED_SHARED STV_DEFAULT"
__nv_reservedSMEM_offset_0_alias:
	.zero		0
	.zero		64


//--------------------- .nv.constant0._Z8solutionPKfS0_Pfmmm --------------------------
	.section	.nv.constant0._Z8solutionPKfS0_Pfmmm,"a",@progbits
	.sectionflags	@""
	.align	4
.nv.constant0._Z8solutionPKfS0_Pfmmm:
	.zero		944


//--------------------- SYMBOLS --------------------------

	.type		.nv.reservedSmem.offset0,@object
	.size		.nv.reservedSmem.offset0,0x4
	.type		.nv.reservedSmem.cap,@object
	.size		.nv.reservedSmem.cap,0x4
